//
// Generated by NVIDIA NVVM Compiler
//
// Compiler Build ID: CL-36424714
// Cuda compilation tools, release 13.0, V13.0.88
// Based on NVVM 20.0.0
//

.version 9.0
.target sm_100
.address_size 64

	// .globl	_Z11hello_constv
.extern .func  (.param .b32 func_retval0) vprintf
(
	.param .b64 vprintf_param_0,
	.param .b64 vprintf_param_1
)
;
.global .align 4 .b8 d_c[12] = {3, 0, 0, 0, 2, 0, 0, 0, 1};
.global .align 1 .b8 $str[11] = {37, 105, 32, 37, 105, 32, 37, 105, 44, 32};

.visible .entry _Z11hello_constv()
{
	.local .align 8 .b8 	__local_depot0[16];
	.reg .b64 	%SP;
	.reg .b64 	%SPL;
	.reg .b32 	%r<6>;
	.reg .b64 	%rd<5>;

	mov.u64 	%SPL, __local_depot0;
	cvta.local.u64 	%SP, %SPL;
	add.u64 	%rd1, %SP, 0;
	add.u64 	%rd2, %SPL, 0;
	ld.global.u32 	%r1, [d_c];
	ld.global.u32 	%r2, [d_c+4];
	ld.global.u32 	%r3, [d_c+8];
	st.local.v2.u32 	[%rd2], {%r1, %r2};
	st.local.u32 	[%rd2+8], %r3;
	mov.u64 	%rd3, $str;
	cvta.global.u64 	%rd4, %rd3;
	{ // callseq 0, 0
	.param .b64 param0;
	st.param.b64 	[param0], %rd4;
	.param .b64 param1;
	st.param.b64 	[param1], %rd1;
	.param .b32 retval0;
	call.uni (retval0), 
	vprintf, 
	(
	param0, 
	param1
	);
	ld.param.b32 	%r4, [retval0];
	} // callseq 0
	ret;

}


// ===== COMPILED SASS (sm_100) =====

	.target	sm_100

	.elftype	@"ET_EXEC"


//--------------------- .note.nv.tkinfo           --------------------------
	.section	.note.nv.tkinfo,"",@"SHT_NOTE"
	.sectionflags	@"SHF_NOTE_NV_TKINFO"
	.tkinfo
        /*0018*/ 	.word	0x00000002
        /*0030*/ 	.string	""
        /*0030*/ 	.string	"ptxas"
        /*0030*/ 	.string	"Cuda compilation tools, release 13.0, V13.0.88"
        /*0030*/ 	.string	"Build cuda_13.0.r13.0/compiler.36424714_0"
        /*0030*/ 	.string	"-arch sm_100 -m 64 "



//--------------------- .note.nv.cuinfo           --------------------------
	.section	.note.nv.cuinfo,"",@"SHT_NOTE"
	.sectionflags	@"SHF_NOTE_NV_CUINFO"
        /*0018*/ 	.short	0x0002
        /*001a*/ 	.short	0x0064
        /*001c*/ 	.short	0x0082
	.zero		2


//--------------------- .nv.info                  --------------------------
	.section	.nv.info,"",@"SHT_CUDA_INFO"
	.align	4


	//----- nvinfo : EIATTR_REGCOUNT
	.align		4
        /*0000*/ 	.byte	0x04, 0x2f
        /*0002*/ 	.short	(.L_3 - .L_2)
	.align		4
.L_2:
        /*0004*/ 	.word	index@(_Z11hello_constv)
        /*0008*/ 	.word	0x00000018


	//----- nvinfo : EIATTR_FRAME_SIZE
	.align		4
.L_3:
        /*000c*/ 	.byte	0x04, 0x11
        /*000e*/ 	.short	(.L_5 - .L_4)
	.align		4
.L_4:
        /*0010*/ 	.word	index@(_Z11hello_constv)
        /*0014*/ 	.word	0x00000010


	//----- nvinfo : EIATTR_MIN_STACK_SIZE
	.align		4
.L_5:
        /*0018*/ 	.byte	0x04, 0x12
        /*001a*/ 	.short	(.L_7 - .L_6)
	.align		4
.L_6:
        /*001c*/ 	.word	index@(_Z11hello_constv)
        /*0020*/ 	.word	0x00000010
.L_7:


//--------------------- .nv.compat                --------------------------
	.section	.nv.compat,"",@"SHT_CUDA_COMPAT_INFO"
	.align	4
        /*0000*/ 	.byte	0x02, 0x09, 0x00, 0x00, 0x02, 0x02, 0x01, 0x00, 0x02, 0x05, 0x05, 0x00, 0x03, 0x07, 0x01, 0x01
        /*0010*/ 	.byte	0x02, 0x03, 0x00, 0x00, 0x02, 0x06, 0x01, 0x00, 0x04, 0x0b, 0x08, 0x00, 0x09, 0x00, 0x00, 0x00
        /*0020*/ 	.byte	0x00, 0x00, 0x00, 0x00


//--------------------- .nv.info._Z11hello_constv --------------------------
	.section	.nv.info._Z11hello_constv,"",@"SHT_CUDA_INFO"
	.sectionflags	@""
	.align	4


	//----- nvinfo : EIATTR_CUDA_API_VERSION
	.align		4
        /*0000*/ 	.byte	0x04, 0x37
        /*0002*/ 	.short	(.L_9 - .L_8)
.L_8:
        /*0004*/ 	.word	0x00000082


	//----- nvinfo : EIATTR_SPARSE_MMA_MASK
	.align		4
.L_9:
        /*0008*/ 	.byte	0x03, 0x50
        /*000a*/ 	.short	0x0000


	//----- nvinfo : EIATTR_MAXREG_COUNT
	.align		4
        /*000c*/ 	.byte	0x03, 0x1b
        /*000e*/ 	.short	0x00ff


	//----- nvinfo : EIATTR_EXTERNS
	.align		4
        /*0010*/ 	.byte	0x04, 0x0f
        /*0012*/ 	.short	(.L_11 - .L_10)


	//   ....[0]....
	.align		4
.L_10:
        /*0014*/ 	.word	index@(vprintf)


	//----- nvinfo : EIATTR_MERCURY_ISA_VERSION
	.align		4
.L_11:
        /*0018*/ 	.byte	0x03, 0x5f
        /*001a*/ 	.short	0x0101


	//----- nvinfo : EIATTR_VRC_CTA_INIT_COUNT
	.align		4
        /*001c*/ 	.byte	0x02, 0x4a
	.zero		1
	.zero		1


	//----- nvinfo : EIATTR_SYSCALL_OFFSETS
	.align		4
        /*0020*/ 	.byte	0x04, 0x46
        /*0022*/ 	.short	(.L_13 - .L_12)


	//   ....[0]....
.L_12:
        /*0024*/ 	.word	0x00000130


	//----- nvinfo : EIATTR_EXIT_INSTR_OFFSETS
	.align		4
.L_13:
        /*0028*/ 	.byte	0x04, 0x1c
        /*002a*/ 	.short	(.L_15 - .L_14)


	//   ....[0]....
.L_14:
        /*002c*/ 	.word	0x00000140


	//----- nvinfo : EIATTR_SW_WAR
	.align		4
.L_15:
        /*0030*/ 	.byte	0x04, 0x36
        /*0032*/ 	.short	(.L_17 - .L_16)
.L_16:
        /*0034*/ 	.word	0x00000008
.L_17:


//--------------------- .nv.callgraph             --------------------------
	.section	.nv.callgraph,"",@"SHT_CUDA_CALLGRAPH"
	.align	4
	.sectionentsize	8
	.align		4
        /*0000*/ 	.word	0x00000000
	.align		4
        /*0004*/ 	.word	0xffffffff
	.align		4
        /*0008*/ 	.word	index@(_Z11hello_constv)
	.align		4
        /*000c*/ 	.word	index@(vprintf)
	.align		4
        /*0010*/ 	.word	0x00000000
	.align		4
        /*0014*/ 	.word	0xfffffffe
	.align		4
        /*0018*/ 	.word	0x00000000
	.align		4
        /*001c*/ 	.word	0xfffffffd
	.align		4
        /*0020*/ 	.word	0x00000000
	.align		4
        /*0024*/ 	.word	0xfffffffc


//--------------------- .nv.constant4             --------------------------
	.section	.nv.constant4,"a",@progbits
	.align	8
	.align		8
.nv.constant4:
        /*0000*/ 	.dword	vprintf
	.align		8
        /*0008*/ 	.dword	d_c
	.align		8
        /*0010*/ 	.dword	$str


//--------------------- .text._Z11hello_constv    --------------------------
	.section	.text._Z11hello_constv,"ax",@progbits
	.align	128
        .global         _Z11hello_constv
        .type           _Z11hello_constv,@function
        .size           _Z11hello_constv,(.L_x_2 - _Z11hello_constv)
        .other          _Z11hello_constv,@"STO_CUDA_ENTRY STV_DEFAULT"
_Z11hello_constv:
.text._Z11hello_constv:
[----:B------:R-:W0:Y:S08]  /*0000*/  LDC R1, c[0x0][0x37c] ;  /* 0x0000df00ff017b82 */ /* 0x000e300000000800 */
[----:B------:R-:W1:Y:S01]  /*0010*/  LDC.64 R2, c[0x4][0x8] ;  /* 0x01000200ff027b82 */ /* 0x000e620000000a00 */
[----:B------:R-:W1:Y:S01]  /*0020*/  LDCU.64 UR4, c[0x0][0x358] ;  /* 0x00006b00ff0477ac */ /* 0x000e620008000a00 */
[----:B0-----:R-:W-:Y:S01]  /*0030*/  VIADD R1, R1, 0xfffffff0 ;  /* 0xfffffff001017836 */ /* 0x001fe20000000000 */
[----:B------:R-:W0:Y:S01]  /*0040*/  LDCU.64 UR6, c[0x4][0x10] ;  /* 0x01000200ff0677ac */ /* 0x000e220008000a00 */
[----:B-1----:R-:W2:Y:S04]  /*0050*/  LDG.E R8, desc[UR4][R2.64] ;  /* 0x0000000402087981 */ /* 0x002ea8000c1e1900 */
[----:B------:R-:W2:Y:S04]  /*0060*/  LDG.E R9, desc[UR4][R2.64+0x4] ;  /* 0x0000040402097981 */ /* 0x000ea8000c1e1900 */
[----:B------:R-:W3:Y:S01]  /*0070*/  LDG.E R0, desc[UR4][R2.64+0x8] ;  /* 0x0000080402007981 */ /* 0x000ee2000c1e1900 */
[----:B------:R-:W-:Y:S01]  /*0080*/  MOV R10, 0x0 ;  /* 0x00000000000a7802 */ /* 0x000fe20000000f00 */
[----:B------:R-:W1:Y:S01]  /*0090*/  LDCU UR4, c[0x0][0x2f8] ;  /* 0x00005f00ff0477ac */ /* 0x000e620008000800 */
[----:B0-----:R-:W-:Y:S01]  /*00a0*/  IMAD.U32 R4, RZ, RZ, UR6 ;  /* 0x00000006ff047e24 */ /* 0x001fe2000f8e00ff */
[----:B------:R-:W-:Y:S01]  /*00b0*/  MOV R5, UR7 ;  /* 0x0000000700057c02 */ /* 0x000fe20008000f00 */
[----:B------:R-:W0:Y:S02]  /*00c0*/  LDCU UR5, c[0x0][0x2fc] ;  /* 0x00005f80ff0577ac */ /* 0x000e240008000800 */
[----:B------:R-:W4:Y:S01]  /*00d0*/  LDC.64 R10, c[0x4][R10] ;  /* 0x010000000a0a7b82 */ /* 0x000f220000000a00 */
[----:B-1----:R-:W-:-:S05]  /*00e0*/  IADD3 R6, P0, PT, R1, UR4, RZ ;  /* 0x0000000401067c10 */ /* 0x002fca000ff1e0ff */
[----:B0-----:R-:W-:Y:S01]  /*00f0*/  IMAD.X R7, RZ, RZ, UR5, P0 ;  /* 0x00000005ff077e24 */ /* 0x001fe200080e06ff */
[----:B--2---:R0:W-:Y:S04]  /*0100*/  STL.64 [R1], R8 ;  /* 0x0000000801007387 */ /* 0x0041e80000100a00 */
[----:B---34-:R0:W-:Y:S03]  /*0110*/  STL [R1+0x8], R0 ;  /* 0x0000080001007387 */ /* 0x0181e60000100800 */
[----:B------:R-:W-:-:S07]  /*0120*/  LEPC R20, `(.L_x_0) ;  /* 0x000000001014794e */ /* 0x000fce0000000000 */
[----:B0-----:R-:W-:Y:S05]  /*0130*/  CALL.ABS.NOINC R10 ;  /* 0x000000000a007343 */ /* 0x001fea0003c00000 */
.L_x_0:
[----:B------:R-:W-:Y:S05]  /*0140*/  EXIT ;  /* 0x000000000000794d */ /* 0x000fea0003800000 */
.L_x_1:
[----:B------:R-:W-:-:S00]  /*0150*/  BRA `(.L_x_1) ;  /* 0xfffffffc00fc7947 */ /* 0x000fc0000383ffff */
[----:B------:R-:W-:-:S00]  /*0160*/  NOP ;  /* 0x0000000000007918 */ /* 0x000fc00000000000 */
        /* <DEDUP_REMOVED lines=9> */
.L_x_2:


//--------------------- .nv.global.init           --------------------------
	.section	.nv.global.init,"aw",@progbits
	.align	4
.nv.global.init:
	.type		d_c,@object
	.size		d_c,($str - d_c)
d_c:
        /*0000*/ 	.byte	0x03, 0x00, 0x00, 0x00, 0x02, 0x00, 0x00, 0x00, 0x01, 0x00, 0x00, 0x00
	.type		$str,@object
	.size		$str,(.L_1 - $str)
$str:
        /*000c*/ 	.byte	0x25, 0x69, 0x20, 0x25, 0x69, 0x20, 0x25, 0x69, 0x2c, 0x20, 0x00
.L_1:


//--------------------- .nv.shared.reserved.0     --------------------------
	.section	.nv.shared.reserved.0,"aw",@nobits
	.weak		__nv_reservedSMEM_offset_0_alias
	.size		__nv_reservedSMEM_offset_0_alias, 0, 64
	.other		__nv_reservedSMEM_offset_0_alias,@"STO_CUDA_RESERVED_SHARED STV_DEFAULT"
__nv_reservedSMEM_offset_0_alias:
	.zero		0
	.zero		64


//--------------------- .nv.constant0._Z11hello_constv --------------------------
	.section	.nv.constant0._Z11hello_constv,"a",@progbits
	.sectionflags	@""
	.align	4
.nv.constant0._Z11hello_constv:
	.zero		896


//--------------------- SYMBOLS --------------------------

	.type		.nv.reservedSmem.offset0,@object
	.size		.nv.reservedSmem.offset0,0x4
	.type		vprintf,@function
